	.headerflags	@"EF_CUDA_TEXMODE_UNIFIED EF_CUDA_64BIT_ADDRESS EF_CUDA_ACCELERATORS EF_CUDA_SM90 EF_CUDA_VIRTUAL_SM(EF_CUDA_SM90)"
	.elftype	@"ET_EXEC"


//--------------------- .nv.info                  --------------------------
	.section	.nv.info,"",@"SHT_CUDA_INFO"
	.align	4


	//----- nvinfo : EIATTR_REGCOUNT
	.align		4
        /*0000*/ 	.byte	0x04, 0x2f
        /*0002*/ 	.short	(.L_3 - .L_2)
	.align		4
.L_2:
        /*0004*/ 	.word	index@(triton_poi_fused__native_batch_norm_legit_no_training_6)
        /*0008*/ 	.word	0x00000020


	//----- nvinfo : EIATTR_MIN_STACK_SIZE
	.align		4
.L_3:
        /*000c*/ 	.byte	0x04, 0x12
        /*000e*/ 	.short	(.L_5 - .L_4)
	.align		4
.L_4:
        /*0010*/ 	.word	index@(triton_poi_fused__native_batch_norm_legit_no_training_6)
        /*0014*/ 	.word	0x00000000


	//----- nvinfo : EIATTR_FRAME_SIZE
	.align		4
.L_5:
        /*0018*/ 	.byte	0x04, 0x11
        /*001a*/ 	.short	(.L_7 - .L_6)
	.align		4
.L_6:
        /*001c*/ 	.word	index@(triton_poi_fused__native_batch_norm_legit_no_training_6)
        /*0020*/ 	.word	0x00000000


	//----- nvinfo : EIATTR_MIN_STACK_SIZE
	.align		4
.L_7:
        /*0024*/ 	.byte	0x04, 0x12
        /*0026*/ 	.short	(.L_9 - .L_8)
	.align		4
.L_8:
        /*0028*/ 	.word	index@(triton_poi_fused__native_batch_norm_legit_no_training_6)
        /*002c*/ 	.word	0x00000000
.L_9:


//--------------------- .nv.info.triton_poi_fused__native_batch_norm_legit_no_training_6 --------------------------
	.section	.nv.info.triton_poi_fused__native_batch_norm_legit_no_training_6,"",@"SHT_CUDA_INFO"
	.sectionflags	@""
	.align	4


	//----- nvinfo : EIATTR_CUDA_API_VERSION
	.align		4
        /*0000*/ 	.byte	0x04, 0x37
        /*0002*/ 	.short	(.L_11 - .L_10)
.L_10:
        /*0004*/ 	.word	0x0000007c


	//----- nvinfo : EIATTR_KPARAM_INFO
	.align		4
.L_11:
        /*0008*/ 	.byte	0x04, 0x17
        /*000a*/ 	.short	(.L_13 - .L_12)
.L_12:
        /*000c*/ 	.word	0x00000000
        /*0010*/ 	.short	0x0007
        /*0012*/ 	.short	0x0034
        /*0014*/ 	.byte	0x00, 0xf0, 0x11, 0x00


	//----- nvinfo : EIATTR_KPARAM_INFO
	.align		4
.L_13:
        /*0018*/ 	.byte	0x04, 0x17
        /*001a*/ 	.short	(.L_15 - .L_14)
.L_14:
        /*001c*/ 	.word	0x00000000
        /*0020*/ 	.short	0x0006
        /*0022*/ 	.short	0x0030
        /*0024*/ 	.byte	0x00, 0xf0, 0x11, 0x00


	//----- nvinfo : EIATTR_KPARAM_INFO
	.align		4
.L_15:
        /*0028*/ 	.byte	0x04, 0x17
        /*002a*/ 	.short	(.L_17 - .L_16)
.L_16:
        /*002c*/ 	.word	0x00000000
        /*0030*/ 	.short	0x0005
        /*0032*/ 	.short	0x0028
        /*0034*/ 	.byte	0x00, 0xf4, 0x21, 0x00


	//----- nvinfo : EIATTR_KPARAM_INFO
	.align		4
.L_17:
        /*0038*/ 	.byte	0x04, 0x17
        /*003a*/ 	.short	(.L_19 - .L_18)
.L_18:
        /*003c*/ 	.word	0x00000000
        /*0040*/ 	.short	0x0004
        /*0042*/ 	.short	0x0020
        /*0044*/ 	.byte	0x00, 0xf4, 0x21, 0x00


	//----- nvinfo : EIATTR_KPARAM_INFO
	.align		4
.L_19:
        /*0048*/ 	.byte	0x04, 0x17
        /*004a*/ 	.short	(.L_21 - .L_20)
.L_20:
        /*004c*/ 	.word	0x00000000
        /*0050*/ 	.short	0x0003
        /*0052*/ 	.short	0x0018
        /*0054*/ 	.byte	0x00, 0xf4, 0x21, 0x00


	//----- nvinfo : EIATTR_KPARAM_INFO
	.align		4
.L_21:
        /*0058*/ 	.byte	0x04, 0x17
        /*005a*/ 	.short	(.L_23 - .L_22)
.L_22:
        /*005c*/ 	.word	0x00000000
        /*0060*/ 	.short	0x0002
        /*0062*/ 	.short	0x0010
        /*0064*/ 	.byte	0x00, 0xf4, 0x21, 0x00


	//----- nvinfo : EIATTR_KPARAM_INFO
	.align		4
.L_23:
        /*0068*/ 	.byte	0x04, 0x17
        /*006a*/ 	.short	(.L_25 - .L_24)
.L_24:
        /*006c*/ 	.word	0x00000000
        /*0070*/ 	.short	0x0001
        /*0072*/ 	.short	0x0008
        /*0074*/ 	.byte	0x00, 0xf4, 0x21, 0x00


	//----- nvinfo : EIATTR_KPARAM_INFO
	.align		4
.L_25:
        /*0078*/ 	.byte	0x04, 0x17
        /*007a*/ 	.short	(.L_27 - .L_26)
.L_26:
        /*007c*/ 	.word	0x00000000
        /*0080*/ 	.short	0x0000
        /*0082*/ 	.short	0x0000
        /*0084*/ 	.byte	0x00, 0xf4, 0x21, 0x00


	//----- nvinfo : EIATTR_SPARSE_MMA_MASK
	.align		4
.L_27:
        /*0088*/ 	.byte	0x03, 0x50
        /*008a*/ 	.short	0x0000


	//----- nvinfo : EIATTR_MAXREG_COUNT
	.align		4
        /*008c*/ 	.byte	0x03, 0x1b
        /*008e*/ 	.short	0x00ff


	//----- nvinfo : EIATTR_EXIT_INSTR_OFFSETS
	.align		4
        /*0090*/ 	.byte	0x04, 0x1c
        /*0092*/ 	.short	(.L_29 - .L_28)


	//   ....[0]....
.L_28:
        /*0094*/ 	.word	0x00000d90


	//----- nvinfo : EIATTR_REQNTID
	.align		4
.L_29:
        /*0098*/ 	.byte	0x04, 0x10
        /*009a*/ 	.short	(.L_31 - .L_30)
.L_30:
        /*009c*/ 	.word	0x00000100
        /*00a0*/ 	.word	0x00000001
        /*00a4*/ 	.word	0x00000001


	//----- nvinfo : EIATTR_CBANK_PARAM_SIZE
	.align		4
.L_31:
        /*00a8*/ 	.byte	0x03, 0x19
        /*00aa*/ 	.short	0x0038


	//----- nvinfo : EIATTR_PARAM_CBANK
	.align		4
        /*00ac*/ 	.byte	0x04, 0x0a
        /*00ae*/ 	.short	(.L_33 - .L_32)
	.align		4
.L_32:
        /*00b0*/ 	.word	index@(.nv.constant0.triton_poi_fused__native_batch_norm_legit_no_training_6)
        /*00b4*/ 	.short	0x0210
        /*00b6*/ 	.short	0x0038


	//----- nvinfo : EIATTR_SW_WAR
	.align		4
.L_33:
        /*00b8*/ 	.byte	0x04, 0x36
        /*00ba*/ 	.short	(.L_35 - .L_34)
.L_34:
        /*00bc*/ 	.word	0x00000008
.L_35:


//--------------------- .nv.callgraph             --------------------------
	.section	.nv.callgraph,"",@"SHT_CUDA_CALLGRAPH"
	.align	4
	.sectionentsize	8
	.align		4
        /*0000*/ 	.word	0x00000000
	.align		4
        /*0004*/ 	.word	0xffffffff
	.align		4
        /*0008*/ 	.word	0x00000000
	.align		4
        /*000c*/ 	.word	0xfffffffe
	.align		4
        /*0010*/ 	.word	0x00000000
	.align		4
        /*0014*/ 	.word	0xfffffffd
	.align		4
        /*0018*/ 	.word	0x00000000
	.align		4
        /*001c*/ 	.word	0xfffffffc


//--------------------- .nv.constant4             --------------------------
	.section	.nv.constant4,"a",@progbits
	.align	8
	.align		8
.nv.constant4:
        /*0000*/ 	.dword	_$_str
	.align		8
        /*0008*/ 	.dword	_$_str_$_2


//--------------------- .text.triton_poi_fused__native_batch_norm_legit_no_training_6 --------------------------
	.section	.text.triton_poi_fused__native_batch_norm_legit_no_training_6,"ax",@progbits
	.sectionflags	@"SHF_BARRIERS=1"
	.align	128
        .global         triton_poi_fused__native_batch_norm_legit_no_training_6
        .type           triton_poi_fused__native_batch_norm_legit_no_training_6,@function
        .size           triton_poi_fused__native_batch_norm_legit_no_training_6,(.L_x_1 - triton_poi_fused__native_batch_norm_legit_no_training_6)
        .other          triton_poi_fused__native_batch_norm_legit_no_training_6,@"STO_CUDA_ENTRY STV_DEFAULT"
triton_poi_fused__native_batch_norm_legit_no_training_6:
.text.triton_poi_fused__native_batch_norm_legit_no_training_6:
[----:B------:R-:W-:Y:S01]  /*0000*/  LDC R1, c[0x0][0x28] ;  /* 0x00000a00ff017b82 */ /* 0x000fe20000000800 */
[----:B------:R-:W1:Y:S07]  /*0010*/  S2R R3, SR_TID.X ;  /* 0x0000000000037919 */ /* 0x000e6e0000002100 */
[----:B------:R-:W2:Y:S01]  /*0020*/  LDC.64 R16, c[0x0][0x210] ;  /* 0x00008400ff107b82 */ /* 0x000ea20000000a00 */
[----:B------:R-:W-:Y:S01]  /*0030*/  ULDC.64 UR6, c[0x0][0x208] ;  /* 0x0000820000067ab9 */ /* 0x000fe20000000a00 */
[----:B------:R-:W3:Y:S01]  /*0040*/  S2R R0, SR_CTAID.Y ;  /* 0x0000000000007919 */ /* 0x000ee20000002600 */
[----:B------:R-:W4:Y:S01]  /*0050*/  S2R R2, SR_CTAID.X ;  /* 0x0000000000027919 */ /* 0x000f220000002500 */
[----:B-1----:R-:W-:-:S02]  /*0060*/  SHF.L.U32 R21, R3, 0x2, RZ ;  /* 0x0000000203157819 */ /* 0x002fc400000006ff */
[----:B------:R-:W-:Y:S02]  /*0070*/  SHF.R.U32.HI R7, RZ, 0x6, R3 ;  /* 0x00000006ff077819 */ /* 0x000fe40000011603 */
[--C-:B---3--:R-:W-:Y:S02]  /*0080*/  SHF.R.S32.HI R24, RZ, 0x17, R0.reuse ;  /* 0x00000017ff187819 */ /* 0x108fe40000011400 */
[----:B------:R-:W-:Y:S02]  /*0090*/  LOP3.LUT R5, R21, 0xfc, RZ, 0xc0, !PT ;  /* 0x000000fc15057812 */ /* 0x000fe400078ec0ff */
[----:B------:R-:W-:Y:S02]  /*00a0*/  SGXT R24, R24, 0x1 ;  /* 0x000000011818781a */ /* 0x000fe40000000200 */
[----:B------:R-:W-:Y:S02]  /*00b0*/  PRMT R5, R5, 0x6540, R0 ;  /* 0x0000654005057816 */ /* 0x000fe40000000000 */
[----:B----4-:R-:W-:-:S02]  /*00c0*/  SHF.L.U32 R2, R2, 0x4, RZ ;  /* 0x0000000402027819 */ /* 0x010fc400000006ff */
[----:B------:R-:W-:Y:S02]  /*00d0*/  LEA.HI R4, R24, R5, RZ, 0xb ;  /* 0x0000000518047211 */ /* 0x000fe400078f58ff */
[----:B------:R-:W-:Y:S02]  /*00e0*/  SGXT.U32 R7, R7, 0x2 ;  /* 0x000000020707781a */ /* 0x000fe40000000000 */
[C---:B------:R-:W-:Y:S02]  /*00f0*/  SHF.L.U32 R6, R4.reuse, 0xc, RZ ;  /* 0x0000000c04067819 */ /* 0x040fe400000006ff */
[----:B------:R-:W-:Y:S02]  /*0100*/  LOP3.LUT R4, R4, 0xfffff800, RZ, 0xc0, !PT ;  /* 0xfffff80004047812 */ /* 0x000fe400078ec0ff */
[----:B------:R-:W-:Y:S02]  /*0110*/  LOP3.LUT R6, R6, 0xff800000, RZ, 0xc0, !PT ;  /* 0xff80000006067812 */ /* 0x000fe400078ec0ff */
[----:B------:R-:W-:-:S02]  /*0120*/  LOP3.LUT R7, R2, R7, RZ, 0xfc, !PT ;  /* 0x0000000702077212 */ /* 0x000fc400078efcff */
[----:B------:R-:W-:-:S04]  /*0130*/  IADD3 R4, R6, R5, -R4 ;  /* 0x0000000506047210 */ /* 0x000fc80007ffe804 */
[----:B------:R-:W-:-:S04]  /*0140*/  LEA R19, R7, R4, 0xb ;  /* 0x0000000407137211 */ /* 0x000fc800078e58ff */
[----:B------:R-:W-:Y:S01]  /*0150*/  IADD3 R9, R19, 0x2000, RZ ;  /* 0x0000200013097810 */ /* 0x000fe20007ffe0ff */
[----:B--2---:R-:W-:-:S06]  /*0160*/  IMAD.WIDE R4, R19, 0x4, R16 ;  /* 0x0000000413047825 */ /* 0x004fcc00078e0210 */
[----:B------:R-:W2:Y:S01]  /*0170*/  LDG.E.EL.128 R4, desc[UR6][R4.64] ;  /* 0x0000000604047981 */ /* 0x000ea2000c2e1d00 */
[----:B------:R-:W-:Y:S01]  /*0180*/  IMAD.WIDE R8, R9, 0x4, R16 ;  /* 0x0000000409087825 */ /* 0x000fe200078e0210 */
[----:B------:R-:W-:-:S05]  /*0190*/  IADD3 R13, R19, 0x4000, RZ ;  /* 0x00004000130d7810 */ /* 0x000fca0007ffe0ff */
[----:B------:R-:W3:Y:S01]  /*01a0*/  LDG.E.EL.128 R8, desc[UR6][R8.64] ;  /* 0x0000000608087981 */ /* 0x000ee2000c2e1d00 */
[----:B------:R-:W-:-:S06]  /*01b0*/  IMAD.WIDE R12, R13, 0x4, R16 ;  /* 0x000000040d0c7825 */ /* 0x000fcc00078e0210 */
[----:B------:R-:W4:Y:S01]  /*01c0*/  LDG.E.EL.128 R12, desc[UR6][R12.64] ;  /* 0x000000060c0c7981 */ /* 0x000f22000c2e1d00 */
[----:B------:R-:W-:-:S05]  /*01d0*/  IADD3 R19, R19, 0x6000, RZ ;  /* 0x0000600013137810 */ /* 0x000fca0007ffe0ff */
[----:B------:R-:W-:-:S06]  /*01e0*/  IMAD.WIDE R16, R19, 0x4, R16 ;  /* 0x0000000413107825 */ /* 0x000fcc00078e0210 */
[----:B------:R-:W5:Y:S01]  /*01f0*/  LDG.E.EL.128 R16, desc[UR6][R16.64] ;  /* 0x0000000610107981 */ /* 0x000f62000c2e1d00 */
[----:B------:R-:W1:Y:S01]  /*0200*/  S2UR UR5, SR_CgaCtaId ;  /* 0x00000000000579c3 */ /* 0x000e620000008800 */
[----:B------:R-:W-:Y:S01]  /*0210*/  UMOV UR4, 0x400 ;  /* 0x0000040000047882 */ /* 0x000fe20000000000 */
[----:B------:R-:W-:Y:S02]  /*0220*/  SHF.R.U32.HI R20, RZ, 0x2, R3 ;  /* 0x00000002ff147819 */ /* 0x000fe40000011603 */
[----:B------:R-:W-:Y:S02]  /*0230*/  LOP3.LUT R22, R21, 0x3fc, RZ, 0xc0, !PT ;  /* 0x000003fc15167812 */ /* 0x000fe400078ec0ff */
[----:B------:R-:W-:Y:S02]  /*0240*/  LOP3.LUT R20, R20, 0x30, RZ, 0xc0, !PT ;  /* 0x0000003014147812 */ /* 0x000fe400078ec0ff */
[----:B------:R-:W-:Y:S01]  /*0250*/  LOP3.LUT R23, R3, 0xff, RZ, 0xc0, !PT ;  /* 0x000000ff03177812 */ /* 0x000fe200078ec0ff */
[----:B-1----:R-:W-:-:S06]  /*0260*/  UPRMT UR4, UR5, 0x654, UR4 ;  /* 0x0000065405047896 */ /* 0x002fcc0008000004 */
[----:B------:R-:W-:Y:S02]  /*0270*/  IADD3 R25, R20, UR4, RZ ;  /* 0x0000000414197c10 */ /* 0x000fe4000fffe0ff */
[----:B------:R-:W-:Y:S02]  /*0280*/  LEA R23, R23, UR4, 0x2 ;  /* 0x0000000417177c11 */ /* 0x000fe4000f8e10ff */
[----:B------:R-:W-:-:S05]  /*0290*/  LEA R20, R22, R25, 0x2 ;  /* 0x0000001916147211 */ /* 0x000fca00078e10ff */
[----:B--2---:R1:W-:Y:S01]  /*02a0*/  STS.128 [R20], R4 ;  /* 0x0000000414007388 */ /* 0x0043e20000000c00 */
[----:B------:R-:W-:Y:S08]  /*02b0*/  BAR.SYNC.DEFER_BLOCKING 0x0 ;  /* 0x0000000000007b1d */ /* 0x000ff00000010000 */
[----:B-1----:R-:W1:Y:S01]  /*02c0*/  LDC.64 R4, c[0x0][0x220] ;  /* 0x00008800ff047b82 */ /* 0x002e620000000a00 */
[----:B------:R-:W-:Y:S04]  /*02d0*/  LDS R27, [R23] ;  /* 0x00000000171b7984 */ /* 0x000fe80000000800 */
[----:B------:R-:W-:Y:S04]  /*02e0*/  LDS R25, [R23+0x410] ;  /* 0x0004100017197984 */ /* 0x000fe80000000800 */
[----:B------:R-:W-:Y:S04]  /*02f0*/  LDS R26, [R23+0x820] ;  /* 0x00082000171a7984 */ /* 0x000fe80000000800 */
[----:B------:R-:W-:Y:S01]  /*0300*/  LDS R28, [R23+0xc30] ;  /* 0x000c3000171c7984 */ /* 0x000fe20000000800 */
[----:B------:R-:W-:Y:S06]  /*0310*/  BAR.SYNC.DEFER_BLOCKING 0x0 ;  /* 0x0000000000007b1d */ /* 0x000fec0000010000 */
[----:B---3--:R-:W-:Y:S02]  /*0320*/  STS.128 [R20], R8 ;  /* 0x0000000814007388 */ /* 0x008fe40000000c00 */
[----:B------:R-:W-:Y:S06]  /*0330*/  BAR.SYNC.DEFER_BLOCKING 0x0 ;  /* 0x0000000000007b1d */ /* 0x000fec0000010000 */
[----:B------:R-:W-:Y:S04]  /*0340*/  LDS R7, [R23] ;  /* 0x0000000017077984 */ /* 0x000fe80000000800 */
[----:B------:R-:W-:Y:S04]  /*0350*/  LDS R29, [R23+0x410] ;  /* 0x00041000171d7984 */ /* 0x000fe80000000800 */
[----:B------:R-:W-:Y:S04]  /*0360*/  LDS R6, [R23+0x820] ;  /* 0x0008200017067984 */ /* 0x000fe80000000800 */
[----:B------:R-:W-:Y:S01]  /*0370*/  LDS R8, [R23+0xc30] ;  /* 0x000c300017087984 */ /* 0x000fe20000000800 */
[----:B------:R-:W-:Y:S06]  /*0380*/  BAR.SYNC.DEFER_BLOCKING 0x0 ;  /* 0x0000000000007b1d */ /* 0x000fec0000010000 */
[----:B----4-:R2:W-:Y:S02]  /*0390*/  STS.128 [R20], R12 ;  /* 0x0000000c14007388 */ /* 0x0105e40000000c00 */
[----:B------:R-:W-:Y:S01]  /*03a0*/  BAR.SYNC.DEFER_BLOCKING 0x0 ;  /* 0x0000000000007b1d */ /* 0x000fe20000010000 */
[----:B--2---:R-:W-:-:S04]  /*03b0*/  PRMT R13, R3, 0x6540, R0 ;  /* 0x00006540030d7816 */ /* 0x004fc80000000000 */
[----:B------:R-:W-:-:S04]  /*03c0*/  LEA.HI R24, R24, R13, RZ, 0xb ;  /* 0x0000000d18187211 */ /* 0x000fc800078f58ff */
[----:B------:R-:W-:-:S04]  /*03d0*/  LOP3.LUT R24, R24, 0xfffff800, RZ, 0xc0, !PT ;  /* 0xfffff80018187812 */ /* 0x000fc800078ec0ff */
[----:B------:R-:W-:Y:S01]  /*03e0*/  IADD3 R13, R13, -R24, RZ ;  /* 0x800000180d0d7210 */ /* 0x000fe20007ffe0ff */
[----:B------:R-:W-:Y:S04]  /*03f0*/  LDS R11, [R23+0x410] ;  /* 0x00041000170b7984 */ /* 0x000fe80000000800 */
[----:B------:R-:W-:Y:S01]  /*0400*/  LDS R24, [R23] ;  /* 0x0000000017187984 */ /* 0x000fe20000000800 */
[C---:B-1----:R-:W-:Y:S02]  /*0410*/  IMAD.WIDE R14, R13.reuse, 0x4, R4 ;  /* 0x000000040d0e7825 */ /* 0x042fe400078e0204 */
[----:B------:R-:W1:Y:S01]  /*0420*/  LDC.64 R4, c[0x0][0x218] ;  /* 0x00008600ff047b82 */ /* 0x000e620000000a00 */
[----:B------:R-:W-:Y:S04]  /*0430*/  LDS R10, [R23+0x820] ;  /* 0x00082000170a7984 */ /* 0x000fe80000000800 */
[----:B------:R-:W2:Y:S03]  /*0440*/  LDS R9, [R23+0xc30] ;  /* 0x000c300017097984 */ /* 0x000ea60000000800 */
[----:B------:R-:W-:Y:S06]  /*0450*/  BAR.SYNC.DEFER_BLOCKING 0x0 ;  /* 0x0000000000007b1d */ /* 0x000fec0000010000 */
[----:B-----5:R3:W-:Y:S02]  /*0460*/  STS.128 [R20], R16 ;  /* 0x0000001014007388 */ /* 0x0207e40000000c00 */
[----:B------:R-:W-:Y:S06]  /*0470*/  BAR.SYNC.DEFER_BLOCKING 0x0 ;  /* 0x0000000000007b1d */ /* 0x000fec0000010000 */
[----:B------:R4:W5:Y:S01]  /*0480*/  LDG.E.EL R12, desc[UR6][R14.64] ;  /* 0x000000060e0c7981 */ /* 0x000962000c2e1900 */
[----:B-1----:R-:W-:-:S03]  /*0490*/  IMAD.WIDE R4, R13, 0x4, R4 ;  /* 0x000000040d047825 */ /* 0x002fc600078e0204 */
[----:B------:R-:W1:Y:S04]  /*04a0*/  LDS R19, [R23] ;  /* 0x0000000017137984 */ /* 0x000e680000000800 */
[----:B---3--:R3:W2:Y:S01]  /*04b0*/  LDG.E.EL R16, desc[UR6][R4.64] ;  /* 0x0000000604107981 */ /* 0x0086a2000c2e1900 */
[----:B----4-:R-:W4:Y:S03]  /*04c0*/  LDC.64 R14, c[0x0][0x228] ;  /* 0x00008a00ff0e7b82 */ /* 0x010f260000000a00 */
[----:B------:R-:W1:Y:S04]  /*04d0*/  LDS R17, [R23+0x820] ;  /* 0x0008200017117984 */ /* 0x000e680000000800 */
[----:B------:R-:W1:Y:S01]  /*04e0*/  LDS R20, [R23+0xc30] ;  /* 0x000c300017147984 */ /* 0x000e620000000800 */
[----:B---3--:R-:W3:Y:S01]  /*04f0*/  LDC.64 R4, c[0x0][0x230] ;  /* 0x00008c00ff047b82 */ /* 0x008ee20000000a00 */
[----:B----4-:R-:W-:-:S04]  /*0500*/  IMAD.WIDE R14, R13, 0x4, R14 ;  /* 0x000000040d0e7825 */ /* 0x010fc800078e020e */
[----:B---3--:R-:W-:Y:S02]  /*0510*/  IMAD.WIDE R4, R13, 0x4, R4 ;  /* 0x000000040d047825 */ /* 0x008fe400078e0204 */
[----:B------:R-:W3:Y:S04]  /*0520*/  LDG.E.EL R13, desc[UR6][R14.64] ;  /* 0x000000060e0d7981 */ /* 0x000ee8000c2e1900 */
[----:B------:R4:W3:Y:S01]  /*0530*/  LDG.E.EL R18, desc[UR6][R4.64] ;  /* 0x0000000604127981 */ /* 0x0008e2000c2e1900 */
[----:B------:R-:W-:Y:S01]  /*0540*/  LOP3.LUT R2, R2, 0xc, R21, 0xf8, !PT ;  /* 0x0000000c02027812 */ /* 0x000fe200078ef815 */
[----:B0---4-:R-:W-:Y:S01]  /*0550*/  HFMA2.MMA R5, -RZ, RZ, 1.625, 0 ;  /* 0x3e800000ff057435 */ /* 0x011fe200000001ff */
[----:B-----5:R-:W-:-:S04]  /*0560*/  FADD R12, R12, 9.9999997473787516356e-06 ;  /* 0x3727c5ac0c0c7421 */ /* 0x020fc80000000000 */
[----:B------:R0:W4:Y:S01]  /*0570*/  MUFU.SQRT R14, R12 ;  /* 0x0000000c000e7308 */ /* 0x0001220000002000 */
[--C-:B--2---:R-:W-:Y:S01]  /*0580*/  FADD R9, R9, -R16.reuse ;  /* 0x8000001009097221 */ /* 0x104fe20000000000 */
[--C-:B------:R-:W-:Y:S01]  /*0590*/  FADD R11, R11, -R16.reuse ;  /* 0x800000100b0b7221 */ /* 0x100fe20000000000 */
[--C-:B------:R-:W-:Y:S01]  /*05a0*/  FADD R15, R24, -R16.reuse ;  /* 0x80000010180f7221 */ /* 0x100fe20000000000 */
[--C-:B------:R-:W-:Y:S01]  /*05b0*/  FADD R6, R6, -R16.reuse ;  /* 0x8000001006067221 */ /* 0x100fe20000000000 */
[--C-:B------:R-:W-:Y:S01]  /*05c0*/  FADD R29, R29, -R16.reuse ;  /* 0x800000101d1d7221 */ /* 0x100fe20000000000 */
[----:B0-----:R0:W2:Y:S01]  /*05d0*/  LDS R12, [R23+0x410] ;  /* 0x00041000170c7984 */ /* 0x0010a20000000800 */
[--C-:B------:R-:W-:Y:S01]  /*05e0*/  FADD R7, R7, -R16.reuse ;  /* 0x8000001007077221 */ /* 0x100fe20000000000 */
[--C-:B------:R-:W-:Y:S01]  /*05f0*/  FADD R28, R28, -R16.reuse ;  /* 0x800000101c1c7221 */ /* 0x100fe20000000000 */
[--C-:B------:R-:W-:Y:S01]  /*0600*/  FADD R26, R26, -R16.reuse ;  /* 0x800000101a1a7221 */ /* 0x100fe20000000000 */
[--C-:B------:R-:W-:Y:S01]  /*0610*/  FADD R25, R25, -R16.reuse ;  /* 0x8000001019197221 */ /* 0x100fe20000000000 */
[--C-:B-1----:R-:W-:Y:S01]  /*0620*/  FADD R19, R19, -R16.reuse ;  /* 0x8000001013137221 */ /* 0x102fe20000000000 */
[----:B------:R-:W-:Y:S01]  /*0630*/  BAR.SYNC.DEFER_BLOCKING 0x0 ;  /* 0x0000000000007b1d */ /* 0x000fe20000010000 */
[----:B----4-:R-:W-:Y:S01]  /*0640*/  FSETP.GT.AND P0, PT, R14, 8.50705917302346158658e+37, PT ;  /* 0x7e8000000e00780b */ /* 0x010fe20003f04000 */
[--C-:B0-----:R-:W-:Y:S01]  /*0650*/  FADD R23, R8, -R16.reuse ;  /* 0x8000001008177221 */ /* 0x101fe20000000000 */
[----:B------:R-:W-:Y:S01]  /*0660*/  FSETP.GEU.AND P1, PT, R14, 1.175494350822287508e-38, PT ;  /* 0x008000000e00780b */ /* 0x000fe20003f2e000 */
[--C-:B------:R-:W-:Y:S01]  /*0670*/  FADD R8, R27, -R16.reuse ;  /* 0x800000101b087221 */ /* 0x100fe20000000000 */
[----:B------:R-:W-:Y:S01]  /*0680*/  FSEL R5, R5, 1, P0 ;  /* 0x3f80000005057808 */ /* 0x000fe20000000000 */
[--C-:B------:R-:W-:Y:S01]  /*0690*/  FADD R17, R17, -R16.reuse ;  /* 0x8000001011117221 */ /* 0x100fe20000000000 */
[----:B------:R-:W-:-:S07]  /*06a0*/  FADD R20, R20, -R16 ;  /* 0x8000001014147221 */ /* 0x000fce0000000000 */
[----:B------:R-:W-:Y:S02]  /*06b0*/  @P0 FMUL R14, R14, 0.25 ;  /* 0x3e8000000e0e0820 */ /* 0x000fe40000400000 */
[----:B------:R-:W-:Y:S02]  /*06c0*/  @!P1 FMUL R5, R5, 16777216 ;  /* 0x4b80000005059820 */ /* 0x000fe40000400000 */
[----:B------:R-:W-:-:S04]  /*06d0*/  @!P1 FMUL R14, R14, 16777216 ;  /* 0x4b8000000e0e9820 */ /* 0x000fc80000400000 */
[----:B------:R-:W0:Y:S01]  /*06e0*/  MUFU.RCP R4, R14 ;  /* 0x0000000e00047308 */ /* 0x000e220000001000 */
[--C-:B--2---:R-:W-:Y:S01]  /*06f0*/  FADD R27, R12, -R16.reuse ;  /* 0x800000100c1b7221 */ /* 0x104fe20000000000 */
[----:B------:R-:W-:Y:S01]  /*0700*/  LOP3.LUT R12, R22, 0x400, RZ, 0xfc, !PT ;  /* 0x00000400160c7812 */ /* 0x000fe200078efcff */
[----:B0-----:R-:W-:Y:S01]  /*0710*/  FMUL R4, R4, R5 ;  /* 0x0000000504047220 */ /* 0x001fe20000400000 */
[----:B------:R-:W-:Y:S01]  /*0720*/  FADD R5, R10, -R16 ;  /* 0x800000100a057221 */ /* 0x000fe20000000000 */
[----:B------:R-:W-:Y:S02]  /*0730*/  SHF.L.U32 R10, R3, 0x4, RZ ;  /* 0x00000004030a7819 */ /* 0x000fe400000006ff */
[-C--:B------:R-:W-:Y:S01]  /*0740*/  FMUL R8, R8, R4.reuse ;  /* 0x0000000408087220 */ /* 0x080fe20000400000 */
        /* <DEDUP_REMOVED lines=14> */
[----:B------:R-:W-:Y:S01]  /*0830*/  FMUL R20, R20, R4 ;  /* 0x0000000414147220 */ /* 0x000fe20000400000 */
[----:B------:R-:W-:Y:S01]  /*0840*/  LOP3.LUT R4, R10, 0xff0, RZ, 0xc0, !PT ;  /* 0x00000ff00a047812 */ /* 0x000fe200078ec0ff */
[C-C-:B---3--:R-:W-:Y:S01]  /*0850*/  FFMA R10, R13.reuse, R5, R18.reuse ;  /* 0x000000050d0a7223 */ /* 0x148fe20000000012 */
[C-C-:B------:R-:W-:Y:S01]  /*0860*/  FFMA R8, R13.reuse, R8, R18.reuse ;  /* 0x000000080d087223 */ /* 0x140fe20000000012 */
[C-C-:B------:R-:W-:Y:S01]  /*0870*/  FFMA R25, R13.reuse, R25, R18.reuse ;  /* 0x000000190d197223 */ /* 0x140fe20000000012 */
[C---:B------:R-:W-:Y:S01]  /*0880*/  LEA.HI R5, R4.reuse, UR4, RZ, 0x1e ;  /* 0x0000000404057c11 */ /* 0x040fe2000f8ff0ff */
[C-C-:B------:R-:W-:Y:S01]  /*0890*/  FFMA R26, R13.reuse, R26, R18.reuse ;  /* 0x0000001a0d1a7223 */ /* 0x140fe20000000012 */
        /* <DEDUP_REMOVED lines=11> */
[----:B------:R-:W-:Y:S01]  /*0950*/  FFMA R13, R13, R20, R18 ;  /* 0x000000140d0d7223 */ /* 0x000fe20000000012 */
[----:B------:R-:W-:-:S02]  /*0960*/  LEA R14, R4, R5, 0x2 ;  /* 0x00000005040e7211 */ /* 0x000fc400078e10ff */
[C---:B------:R-:W-:Y:S02]  /*0970*/  LOP3.LUT R4, R22.reuse, 0x800, RZ, 0xfc, !PT ;  /* 0x0000080016047812 */ /* 0x040fe400078efcff */
[----:B------:R-:W-:Y:S01]  /*0980*/  LOP3.LUT R16, R22, 0xc00, RZ, 0xfc, !PT ;  /* 0x00000c0016107812 */ /* 0x000fe200078efcff */
[----:B------:R-:W-:Y:S01]  /*0990*/  STS [R14], R8 ;  /* 0x000000080e007388 */ /* 0x000fe20000000800 */
[----:B------:R-:W-:Y:S02]  /*09a0*/  SHF.R.U32.HI R12, RZ, 0x2, R12 ;  /* 0x00000002ff0c7819 */ /* 0x000fe4000001160c */
[----:B------:R-:W-:Y:S01]  /*09b0*/  SHF.R.U32.HI R5, RZ, 0x2, R4 ;  /* 0x00000002ff057819 */ /* 0x000fe20000011604 */
[----:B------:R-:W-:Y:S01]  /*09c0*/  STS [R14+0x4], R25 ;  /* 0x000004190e007388 */ /* 0x000fe20000000800 */
[----:B------:R-:W-:Y:S02]  /*09d0*/  SHF.R.U32.HI R18, RZ, 0x2, R16 ;  /* 0x00000002ff127819 */ /* 0x000fe40000011610 */
[----:B------:R-:W-:Y:S01]  /*09e0*/  LOP3.LUT R4, R3, 0xfc, RZ, 0xc0, !PT ;  /* 0x000000fc03047812 */ /* 0x000fe200078ec0ff */
[----:B------:R-:W-:Y:S01]  /*09f0*/  STS [R14+0x8], R26 ;  /* 0x0000081a0e007388 */ /* 0x000fe20000000800 */
[----:B------:R-:W-:-:S02]  /*0a00*/  LOP3.LUT R12, R12, 0x1fc, RZ, 0xc0, !PT ;  /* 0x000001fc0c0c7812 */ /* 0x000fc400078ec0ff */
[----:B------:R-:W-:Y:S01]  /*0a10*/  LOP3.LUT R16, R5, 0x2fc, RZ, 0xc0, !PT ;  /* 0x000002fc05107812 */ /* 0x000fe200078ec0ff */
[----:B------:R-:W-:Y:S01]  /*0a20*/  STS [R14+0xc], R28 ;  /* 0x00000c1c0e007388 */ /* 0x000fe20000000800 */
[----:B------:R-:W-:Y:S02]  /*0a30*/  LOP3.LUT R18, R18, 0x3fc, RZ, 0xc0, !PT ;  /* 0x000003fc12127812 */ /* 0x000fe400078ec0ff */
[----:B------:R-:W-:Y:S01]  /*0a40*/  IADD3 R5, R4, UR4, RZ ;  /* 0x0000000404057c10 */ /* 0x000fe2000fffe0ff */
[----:B------:R-:W-:Y:S01]  /*0a50*/  STS [R14+0x10], R7 ;  /* 0x000010070e007388 */ /* 0x000fe20000000800 */
[----:B------:R-:W-:Y:S02]  /*0a60*/  IADD3 R12, R12, UR4, RZ ;  /* 0x000000040c0c7c10 */ /* 0x000fe4000fffe0ff */
[----:B------:R-:W-:Y:S01]  /*0a70*/  IADD3 R16, R16, UR4, RZ ;  /* 0x0000000410107c10 */ /* 0x000fe2000fffe0ff */
[----:B------:R-:W-:Y:S01]  /*0a80*/  STS [R14+0x14], R29 ;  /* 0x0000141d0e007388 */ /* 0x000fe20000000800 */
[----:B------:R-:W-:-:S02]  /*0a90*/  IADD3 R4, R18, UR4, RZ ;  /* 0x0000000412047c10 */ /* 0x000fc4000fffe0ff */
[C---:B------:R-:W-:Y:S01]  /*0aa0*/  LEA R18, R22.reuse, R5, 0x2 ;  /* 0x0000000516127211 */ /* 0x040fe200078e10ff */
[----:B------:R-:W-:Y:S01]  /*0ab0*/  STS [R14+0x18], R6 ;  /* 0x000018060e007388 */ /* 0x000fe20000000800 */
[C---:B------:R-:W-:Y:S02]  /*0ac0*/  LEA R24, R22.reuse, R12, 0x2 ;  /* 0x0000000c16187211 */ /* 0x040fe400078e10ff */
[C---:B------:R-:W-:Y:S01]  /*0ad0*/  LEA R20, R22.reuse, R16, 0x2 ;  /* 0x0000001016147211 */ /* 0x040fe200078e10ff */
[----:B------:R0:W-:Y:S01]  /*0ae0*/  STS [R14+0x1c], R23 ;  /* 0x00001c170e007388 */ /* 0x0001e20000000800 */
[----:B------:R-:W-:Y:S02]  /*0af0*/  LEA R22, R22, R4, 0x2 ;  /* 0x0000000416167211 */ /* 0x000fe400078e10ff */
[----:B------:R-:W-:Y:S01]  /*0b00*/  SHF.R.U32.HI R3, RZ, 0x2, R3 ;  /* 0x00000002ff037819 */ /* 0x000fe20000011603 */
[----:B------:R-:W-:Y:S03]  /*0b10*/  STS [R14+0x20], R15 ;  /* 0x0000200f0e007388 */ /* 0x000fe60000000800 */
[----:B------:R-:W-:Y:S01]  /*0b20*/  SGXT.U32 R3, R3, 0x6 ;  /* 0x000000060303781a */ /* 0x000fe20000000000 */
[----:B------:R-:W-:Y:S03]  /*0b30*/  STS [R14+0x24], R11 ;  /* 0x0000240b0e007388 */ /* 0x000fe60000000800 */
[----:B------:R-:W-:Y:S01]  /*0b40*/  PRMT R3, R3, 0x6540, R0 ;  /* 0x0000654003037816 */ /* 0x000fe20000000000 */
[----:B------:R-:W-:Y:S03]  /*0b50*/  STS [R14+0x28], R10 ;  /* 0x0000280a0e007388 */ /* 0x000fe60000000800 */
[----:B------:R-:W-:Y:S01]  /*0b60*/  LEA R3, R3, R2, 0xc ;  /* 0x0000000203037211 */ /* 0x000fe200078e60ff */
[----:B------:R-:W-:Y:S03]  /*0b70*/  STS [R14+0x2c], R9 ;  /* 0x00002c090e007388 */ /* 0x000fe60000000800 */
[----:B------:R-:W-:Y:S01]  /*0b80*/  IADD3 R21, R3, 0x40000, RZ ;  /* 0x0004000003157810 */ /* 0x000fe20007ffe0ff */
[----:B------:R-:W-:Y:S01]  /*0b90*/  STS [R14+0x30], R19 ;  /* 0x000030130e007388 */ /* 0x000fe20000000800 */
[----:B0-----:R-:W-:-:S02]  /*0ba0*/  IADD3 R23, R3, 0x80000, RZ ;  /* 0x0008000003177810 */ /* 0x001fc40007ffe0ff */
[----:B------:R-:W-:Y:S01]  /*0bb0*/  IADD3 R25, R3, 0xc0000, RZ ;  /* 0x000c000003197810 */ /* 0x000fe20007ffe0ff */
[----:B------:R0:W-:Y:S04]  /*0bc0*/  STS [R14+0x34], R27 ;  /* 0x0000341b0e007388 */ /* 0x0001e80000000800 */
[----:B------:R-:W-:Y:S04]  /*0bd0*/  STS [R14+0x38], R17 ;  /* 0x000038110e007388 */ /* 0x000fe80000000800 */
[----:B------:R-:W-:Y:S01]  /*0be0*/  STS [R14+0x3c], R13 ;  /* 0x00003c0d0e007388 */ /* 0x000fe20000000800 */
[----:B0-----:R-:W0:Y:S08]  /*0bf0*/  LDC.64 R26, c[0x0][0x238] ;  /* 0x00008e00ff1a7b82 */ /* 0x001e300000000a00 */
[----:B------:R-:W-:Y:S01]  /*0c00*/  BAR.SYNC.DEFER_BLOCKING 0x0 ;  /* 0x0000000000007b1d */ /* 0x000fe20000010000 */
[----:B0-----:R-:W-:-:S05]  /*0c10*/  IMAD.WIDE R2, R3, 0x4, R26 ;  /* 0x0000000403027825 */ /* 0x001fca00078e021a */
[----:B------:R-:W-:Y:S04]  /*0c20*/  LDS R4, [R18] ;  /* 0x0000000012047984 */ /* 0x000fe80000000800 */
[----:B------:R-:W-:Y:S04]  /*0c30*/  LDS R5, [R18+0x4] ;  /* 0x0000040012057984 */ /* 0x000fe80000000800 */
[----:B------:R-:W-:Y:S04]  /*0c40*/  LDS R6, [R18+0x8] ;  /* 0x0000080012067984 */ /* 0x000fe80000000800 */
[----:B------:R-:W0:Y:S04]  /*0c50*/  LDS R7, [R18+0xc] ;  /* 0x00000c0012077984 */ /* 0x000e280000000800 */
[----:B------:R-:W-:Y:S04]  /*0c60*/  LDS R8, [R24+0x1000] ;  /* 0x0010000018087984 */ /* 0x000fe80000000800 */
[----:B------:R-:W-:Y:S04]  /*0c70*/  LDS R9, [R24+0x1004] ;  /* 0x0010040018097984 */ /* 0x000fe80000000800 */
[----:B------:R-:W-:Y:S04]  /*0c80*/  LDS R10, [R24+0x1008] ;  /* 0x00100800180a7984 */ /* 0x000fe80000000800 */
[----:B------:R-:W1:Y:S04]  /*0c90*/  LDS R11, [R24+0x100c] ;  /* 0x00100c00180b7984 */ /* 0x000e680000000800 */
[----:B------:R-:W-:Y:S04]  /*0ca0*/  LDS R12, [R20+0x2000] ;  /* 0x00200000140c7984 */ /* 0x000fe80000000800 */
[----:B------:R-:W-:Y:S04]  /*0cb0*/  LDS R13, [R20+0x2004] ;  /* 0x00200400140d7984 */ /* 0x000fe80000000800 */
[----:B------:R-:W-:Y:S04]  /*0cc0*/  LDS R14, [R20+0x2008] ;  /* 0x00200800140e7984 */ /* 0x000fe80000000800 */
[----:B------:R2:W3:Y:S04]  /*0cd0*/  LDS R15, [R20+0x200c] ;  /* 0x00200c00140f7984 */ /* 0x0004e80000000800 */
[----:B------:R-:W-:Y:S04]  /*0ce0*/  LDS R16, [R22+0x3000] ;  /* 0x0030000016107984 */ /* 0x000fe80000000800 */
[----:B------:R-:W-:Y:S01]  /*0cf0*/  LDS R17, [R22+0x3004] ;  /* 0x0030040016117984 */ /* 0x000fe20000000800 */
[----:B--2---:R-:W-:-:S03]  /*0d00*/  IMAD.WIDE R20, R21, 0x4, R26 ;  /* 0x0000000415147825 */ /* 0x004fc600078e021a */
[----:B------:R-:W-:Y:S04]  /*0d10*/  LDS R18, [R22+0x3008] ;  /* 0x0030080016127984 */ /* 0x000fe80000000800 */
[----:B------:R2:W4:Y:S04]  /*0d20*/  LDS R19, [R22+0x300c] ;  /* 0x00300c0016137984 */ /* 0x0005280000000800 */
[----:B0-----:R-:W-:Y:S01]  /*0d30*/  STG.E.128 desc[UR6][R2.64], R4 ;  /* 0x0000000402007986 */ /* 0x001fe2000c101d06 */
[----:B--2---:R-:W-:-:S03]  /*0d40*/  IMAD.WIDE R22, R23, 0x4, R26 ;  /* 0x0000000417167825 */ /* 0x004fc600078e021a */
[----:B-1----:R-:W-:Y:S01]  /*0d50*/  STG.E.128 desc[UR6][R20.64], R8 ;  /* 0x0000000814007986 */ /* 0x002fe2000c101d06 */
[----:B------:R-:W-:-:S03]  /*0d60*/  IMAD.WIDE R26, R25, 0x4, R26 ;  /* 0x00000004191a7825 */ /* 0x000fc600078e021a */
[----:B---3--:R-:W-:Y:S04]  /*0d70*/  STG.E.128 desc[UR6][R22.64], R12 ;  /* 0x0000000c16007986 */ /* 0x008fe8000c101d06 */
[----:B----4-:R-:W-:Y:S01]  /*0d80*/  STG.E.128 desc[UR6][R26.64], R16 ;  /* 0x000000101a007986 */ /* 0x010fe2000c101d06 */
[----:B------:R-:W-:Y:S05]  /*0d90*/  EXIT ;  /* 0x000000000000794d */ /* 0x000fea0003800000 */
.L_x_0:
[----:B------:R-:W-:-:S00]  /*0da0*/  BRA `(.L_x_0) ;  /* 0xfffffffc00fc7947 */ /* 0x000fc0000383ffff */
[----:B------:R-:W-:-:S00]  /*0db0*/  NOP ;  /* 0x0000000000007918 */ /* 0x000fc00000000000 */
        /* <DEDUP_REMOVED lines=12> */
.L_x_1:


//--------------------- .nv.global.init           --------------------------
	.section	.nv.global.init,"aw",@progbits
.nv.global.init:
	.type		_$_str,@object
	.size		_$_str,(_$_str_$_2 - _$_str)
_$_str:
        /*0000*/ 	.byte	0x5f, 0x5f, 0x43, 0x55, 0x44, 0x41, 0x5f, 0x46, 0x54, 0x5a, 0x00
	.type		_$_str_$_2,@object
	.size		_$_str_$_2,(.L_1 - _$_str_$_2)
_$_str_$_2:
        /*000b*/ 	.byte	0x5f, 0x5f, 0x43, 0x55, 0x44, 0x41, 0x5f, 0x50, 0x52, 0x45, 0x43, 0x5f, 0x53, 0x51, 0x52, 0x54
        /*001b*/ 	.byte	0x00
.L_1:


//--------------------- .nv.shared.triton_poi_fused__native_batch_norm_legit_no_training_6 --------------------------
	.section	.nv.shared.triton_poi_fused__native_batch_norm_legit_no_training_6,"aw",@nobits
	.sectionflags	@""
	.align	16
	.zero		1024


//--------------------- .nv.constant0.triton_poi_fused__native_batch_norm_legit_no_training_6 --------------------------
	.section	.nv.constant0.triton_poi_fused__native_batch_norm_legit_no_training_6,"a",@progbits
	.sectionflags	@""
	.align	4
.nv.constant0.triton_poi_fused__native_batch_norm_legit_no_training_6:
	.zero		584
